//
// Generated by NVIDIA NVVM Compiler
//
// Compiler Build ID: CL-36424714
// Cuda compilation tools, release 13.0, V13.0.88
// Based on NVVM 20.0.0
//

.version 9.0
.target sm_100
.address_size 64

	// .globl	_Z25tall_skinny_matmul_kernelPKfS0_Pfii
// _ZZ25tall_skinny_matmul_kernelPKfS0_PfiiE2As has been demoted
// _ZZ25tall_skinny_matmul_kernelPKfS0_PfiiE2Bs has been demoted

.visible .entry _Z25tall_skinny_matmul_kernelPKfS0_Pfii(
	.param .u64 .ptr .align 1 _Z25tall_skinny_matmul_kernelPKfS0_Pfii_param_0,
	.param .u64 .ptr .align 1 _Z25tall_skinny_matmul_kernelPKfS0_Pfii_param_1,
	.param .u64 .ptr .align 1 _Z25tall_skinny_matmul_kernelPKfS0_Pfii_param_2,
	.param .u32 _Z25tall_skinny_matmul_kernelPKfS0_Pfii_param_3,
	.param .u32 _Z25tall_skinny_matmul_kernelPKfS0_Pfii_param_4
)
{
	.reg .pred 	%p<24>;
	.reg .b32 	%r<68>;
	.reg .b32 	%f<181>;
	.reg .b64 	%rd<29>;
	// demoted variable
	.shared .align 4 .b8 _ZZ25tall_skinny_matmul_kernelPKfS0_PfiiE2As[1024];
	// demoted variable
	.shared .align 4 .b8 _ZZ25tall_skinny_matmul_kernelPKfS0_PfiiE2Bs[1024];
	ld.param.u64 	%rd7, [_Z25tall_skinny_matmul_kernelPKfS0_Pfii_param_0];
	ld.param.u64 	%rd8, [_Z25tall_skinny_matmul_kernelPKfS0_Pfii_param_1];
	ld.param.u32 	%r35, [_Z25tall_skinny_matmul_kernelPKfS0_Pfii_param_3];
	ld.param.u32 	%r36, [_Z25tall_skinny_matmul_kernelPKfS0_Pfii_param_4];
	cvta.to.global.u64 	%rd1, %rd8;
	cvta.to.global.u64 	%rd2, %rd7;
	mov.u32 	%r37, %ctaid.x;
	mov.u32 	%r38, %ctaid.y;
	mov.u32 	%r1, %tid.x;
	mov.u32 	%r2, %tid.y;
	shl.b32 	%r39, %r38, 4;
	add.s32 	%r3, %r39, %r2;
	shl.b32 	%r4, %r37, 4;
	add.s32 	%r5, %r4, %r1;
	setp.lt.s32 	%p1, %r36, 1;
	mov.f32 	%f180, 0f00000000;
	@%p1 bra 	$L__BB0_19;
	shl.b32 	%r41, %r2, 6;
	mov.u32 	%r42, _ZZ25tall_skinny_matmul_kernelPKfS0_PfiiE2As;
	add.s32 	%r6, %r42, %r41;
	shl.b32 	%r43, %r1, 2;
	add.s32 	%r7, %r6, %r43;
	mul.lo.s32 	%r8, %r36, %r3;
	mov.u32 	%r44, _ZZ25tall_skinny_matmul_kernelPKfS0_PfiiE2Bs;
	add.s32 	%r10, %r44, %r43;
	add.s32 	%r9, %r10, %r41;
	add.s32 	%r11, %r36, -1;
	setp.lt.u32 	%p2, %r36, 17;
	mov.f32 	%f180, 0f00000000;
	mov.b32 	%r67, 0;
	@%p2 bra 	$L__BB0_13;
	shr.u32 	%r46, %r11, 4;
	add.s32 	%r47, %r46, 1;
	cvt.u64.u32 	%rd9, %r1;
	cvt.u64.u32 	%rd10, %r8;
	add.s64 	%rd11, %rd9, %rd10;
	shl.b64 	%rd12, %rd11, 2;
	add.s64 	%rd13, %rd12, %rd2;
	add.s64 	%rd28, %rd13, 64;
	add.s32 	%r48, %r2, 16;
	mad.lo.s32 	%r49, %r35, %r48, %r1;
	add.s32 	%r64, %r49, %r4;
	shl.b32 	%r13, %r35, 5;
	mad.lo.s32 	%r50, %r2, %r35, %r1;
	add.s32 	%r63, %r50, %r4;
	add.s32 	%r61, %r1, %r8;
	and.b32  	%r51, %r47, 536870910;
	neg.s32 	%r60, %r51;
	mov.f32 	%f180, 0f00000000;
	mov.b32 	%r66, 16;
	mov.u32 	%r62, %r1;
	mov.u32 	%r65, %r2;
$L__BB0_3:
	setp.ge.s32 	%p3, %r3, %r35;
	setp.ge.s32 	%p4, %r62, %r36;
	mov.f32 	%f172, 0f00000000;
	or.pred  	%p5, %p3, %p4;
	@%p5 bra 	$L__BB0_5;
	mul.wide.u32 	%rd14, %r61, 4;
	add.s64 	%rd15, %rd2, %rd14;
	ld.global.nc.f32 	%f172, [%rd15];
$L__BB0_5:
	setp.ge.s32 	%p6, %r5, %r35;
	st.shared.f32 	[%r7], %f172;
	setp.ge.s32 	%p7, %r65, %r36;
	mov.f32 	%f173, 0f00000000;
	or.pred  	%p8, %p7, %p6;
	@%p8 bra 	$L__BB0_7;
	mul.wide.s32 	%rd16, %r63, 4;
	add.s64 	%rd17, %rd1, %rd16;
	ld.global.nc.f32 	%f173, [%rd17];
$L__BB0_7:
	st.shared.f32 	[%r9], %f173;
	bar.sync 	0;
	ld.shared.f32 	%f27, [%r6];
	ld.shared.f32 	%f28, [%r10];
	fma.rn.f32 	%f29, %f27, %f28, %f180;
	ld.shared.f32 	%f30, [%r6+4];
	ld.shared.f32 	%f31, [%r10+64];
	fma.rn.f32 	%f32, %f30, %f31, %f29;
	ld.shared.f32 	%f33, [%r6+8];
	ld.shared.f32 	%f34, [%r10+128];
	fma.rn.f32 	%f35, %f33, %f34, %f32;
	ld.shared.f32 	%f36, [%r6+12];
	ld.shared.f32 	%f37, [%r10+192];
	fma.rn.f32 	%f38, %f36, %f37, %f35;
	ld.shared.f32 	%f39, [%r6+16];
	ld.shared.f32 	%f40, [%r10+256];
	fma.rn.f32 	%f41, %f39, %f40, %f38;
	ld.shared.f32 	%f42, [%r6+20];
	ld.shared.f32 	%f43, [%r10+320];
	fma.rn.f32 	%f44, %f42, %f43, %f41;
	ld.shared.f32 	%f45, [%r6+24];
	ld.shared.f32 	%f46, [%r10+384];
	fma.rn.f32 	%f47, %f45, %f46, %f44;
	ld.shared.f32 	%f48, [%r6+28];
	ld.shared.f32 	%f49, [%r10+448];
	fma.rn.f32 	%f50, %f48, %f49, %f47;
	ld.shared.f32 	%f51, [%r6+32];
	ld.shared.f32 	%f52, [%r10+512];
	fma.rn.f32 	%f53, %f51, %f52, %f50;
	ld.shared.f32 	%f54, [%r6+36];
	ld.shared.f32 	%f55, [%r10+576];
	fma.rn.f32 	%f56, %f54, %f55, %f53;
	ld.shared.f32 	%f57, [%r6+40];
	ld.shared.f32 	%f58, [%r10+640];
	fma.rn.f32 	%f59, %f57, %f58, %f56;
	ld.shared.f32 	%f60, [%r6+44];
	ld.shared.f32 	%f61, [%r10+704];
	fma.rn.f32 	%f62, %f60, %f61, %f59;
	ld.shared.f32 	%f63, [%r6+48];
	ld.shared.f32 	%f64, [%r10+768];
	fma.rn.f32 	%f65, %f63, %f64, %f62;
	ld.shared.f32 	%f66, [%r6+52];
	ld.shared.f32 	%f67, [%r10+832];
	fma.rn.f32 	%f68, %f66, %f67, %f65;
	ld.shared.f32 	%f69, [%r6+56];
	ld.shared.f32 	%f70, [%r10+896];
	fma.rn.f32 	%f71, %f69, %f70, %f68;
	ld.shared.f32 	%f72, [%r6+60];
	ld.shared.f32 	%f73, [%r10+960];
	fma.rn.f32 	%f6, %f72, %f73, %f71;
	bar.sync 	0;
	add.s32 	%r52, %r62, 16;
	setp.ge.s32 	%p10, %r52, %r36;
	mov.f32 	%f174, 0f00000000;
	or.pred  	%p11, %p3, %p10;
	@%p11 bra 	$L__BB0_9;
	ld.global.nc.f32 	%f174, [%rd28];
$L__BB0_9:
	st.shared.f32 	[%r7], %f174;
	add.s32 	%r53, %r65, 16;
	setp.ge.s32 	%p13, %r53, %r36;
	mov.f32 	%f175, 0f00000000;
	or.pred  	%p14, %p13, %p6;
	@%p14 bra 	$L__BB0_11;
	mul.wide.s32 	%rd18, %r64, 4;
	add.s64 	%rd19, %rd1, %rd18;
	ld.global.nc.f32 	%f175, [%rd19];
$L__BB0_11:
	st.shared.f32 	[%r9], %f175;
	bar.sync 	0;
	ld.shared.f32 	%f75, [%r6];
	ld.shared.f32 	%f76, [%r10];
	fma.rn.f32 	%f77, %f75, %f76, %f6;
	ld.shared.f32 	%f78, [%r6+4];
	ld.shared.f32 	%f79, [%r10+64];
	fma.rn.f32 	%f80, %f78, %f79, %f77;
	ld.shared.f32 	%f81, [%r6+8];
	ld.shared.f32 	%f82, [%r10+128];
	fma.rn.f32 	%f83, %f81, %f82, %f80;
	ld.shared.f32 	%f84, [%r6+12];
	ld.shared.f32 	%f85, [%r10+192];
	fma.rn.f32 	%f86, %f84, %f85, %f83;
	ld.shared.f32 	%f87, [%r6+16];
	ld.shared.f32 	%f88, [%r10+256];
	fma.rn.f32 	%f89, %f87, %f88, %f86;
	ld.shared.f32 	%f90, [%r6+20];
	ld.shared.f32 	%f91, [%r10+320];
	fma.rn.f32 	%f92, %f90, %f91, %f89;
	ld.shared.f32 	%f93, [%r6+24];
	ld.shared.f32 	%f94, [%r10+384];
	fma.rn.f32 	%f95, %f93, %f94, %f92;
	ld.shared.f32 	%f96, [%r6+28];
	ld.shared.f32 	%f97, [%r10+448];
	fma.rn.f32 	%f98, %f96, %f97, %f95;
	ld.shared.f32 	%f99, [%r6+32];
	ld.shared.f32 	%f100, [%r10+512];
	fma.rn.f32 	%f101, %f99, %f100, %f98;
	ld.shared.f32 	%f102, [%r6+36];
	ld.shared.f32 	%f103, [%r10+576];
	fma.rn.f32 	%f104, %f102, %f103, %f101;
	ld.shared.f32 	%f105, [%r6+40];
	ld.shared.f32 	%f106, [%r10+640];
	fma.rn.f32 	%f107, %f105, %f106, %f104;
	ld.shared.f32 	%f108, [%r6+44];
	ld.shared.f32 	%f109, [%r10+704];
	fma.rn.f32 	%f110, %f108, %f109, %f107;
	ld.shared.f32 	%f111, [%r6+48];
	ld.shared.f32 	%f112, [%r10+768];
	fma.rn.f32 	%f113, %f111, %f112, %f110;
	ld.shared.f32 	%f114, [%r6+52];
	ld.shared.f32 	%f115, [%r10+832];
	fma.rn.f32 	%f116, %f114, %f115, %f113;
	ld.shared.f32 	%f117, [%r6+56];
	ld.shared.f32 	%f118, [%r10+896];
	fma.rn.f32 	%f119, %f117, %f118, %f116;
	ld.shared.f32 	%f120, [%r6+60];
	ld.shared.f32 	%f121, [%r10+960];
	fma.rn.f32 	%f180, %f120, %f121, %f119;
	bar.sync 	0;
	add.s32 	%r66, %r66, 32;
	add.s64 	%rd28, %rd28, 128;
	add.s32 	%r65, %r65, 32;
	add.s32 	%r64, %r64, %r13;
	add.s32 	%r63, %r63, %r13;
	add.s32 	%r62, %r62, 32;
	add.s32 	%r61, %r61, 32;
	add.s32 	%r60, %r60, 2;
	setp.ne.s32 	%p15, %r60, 0;
	@%p15 bra 	$L__BB0_3;
	add.s32 	%r67, %r66, -16;
$L__BB0_13:
	and.b32  	%r54, %r11, 16;
	setp.ne.s32 	%p16, %r54, 0;
	@%p16 bra 	$L__BB0_19;
	setp.ge.s32 	%p17, %r3, %r35;
	add.s32 	%r33, %r67, %r1;
	setp.ge.s32 	%p18, %r33, %r36;
	mov.f32 	%f178, 0f00000000;
	or.pred  	%p19, %p17, %p18;
	@%p19 bra 	$L__BB0_16;
	add.s32 	%r56, %r33, %r8;
	mul.wide.u32 	%rd20, %r56, 4;
	add.s64 	%rd21, %rd2, %rd20;
	ld.global.nc.f32 	%f178, [%rd21];
$L__BB0_16:
	setp.ge.s32 	%p20, %r5, %r35;
	st.shared.f32 	[%r7], %f178;
	add.s32 	%r34, %r67, %r2;
	setp.ge.s32 	%p21, %r34, %r36;
	mov.f32 	%f179, 0f00000000;
	or.pred  	%p22, %p21, %p20;
	@%p22 bra 	$L__BB0_18;
	mad.lo.s32 	%r57, %r34, %r35, %r5;
	mul.wide.s32 	%rd22, %r57, 4;
	add.s64 	%rd23, %rd1, %rd22;
	ld.global.nc.f32 	%f179, [%rd23];
$L__BB0_18:
	st.shared.f32 	[%r9], %f179;
	bar.sync 	0;
	ld.shared.f32 	%f124, [%r6];
	ld.shared.f32 	%f125, [%r10];
	fma.rn.f32 	%f126, %f124, %f125, %f180;
	ld.shared.f32 	%f127, [%r6+4];
	ld.shared.f32 	%f128, [%r10+64];
	fma.rn.f32 	%f129, %f127, %f128, %f126;
	ld.shared.f32 	%f130, [%r6+8];
	ld.shared.f32 	%f131, [%r10+128];
	fma.rn.f32 	%f132, %f130, %f131, %f129;
	ld.shared.f32 	%f133, [%r6+12];
	ld.shared.f32 	%f134, [%r10+192];
	fma.rn.f32 	%f135, %f133, %f134, %f132;
	ld.shared.f32 	%f136, [%r6+16];
	ld.shared.f32 	%f137, [%r10+256];
	fma.rn.f32 	%f138, %f136, %f137, %f135;
	ld.shared.f32 	%f139, [%r6+20];
	ld.shared.f32 	%f140, [%r10+320];
	fma.rn.f32 	%f141, %f139, %f140, %f138;
	ld.shared.f32 	%f142, [%r6+24];
	ld.shared.f32 	%f143, [%r10+384];
	fma.rn.f32 	%f144, %f142, %f143, %f141;
	ld.shared.f32 	%f145, [%r6+28];
	ld.shared.f32 	%f146, [%r10+448];
	fma.rn.f32 	%f147, %f145, %f146, %f144;
	ld.shared.f32 	%f148, [%r6+32];
	ld.shared.f32 	%f149, [%r10+512];
	fma.rn.f32 	%f150, %f148, %f149, %f147;
	ld.shared.f32 	%f151, [%r6+36];
	ld.shared.f32 	%f152, [%r10+576];
	fma.rn.f32 	%f153, %f151, %f152, %f150;
	ld.shared.f32 	%f154, [%r6+40];
	ld.shared.f32 	%f155, [%r10+640];
	fma.rn.f32 	%f156, %f154, %f155, %f153;
	ld.shared.f32 	%f157, [%r6+44];
	ld.shared.f32 	%f158, [%r10+704];
	fma.rn.f32 	%f159, %f157, %f158, %f156;
	ld.shared.f32 	%f160, [%r6+48];
	ld.shared.f32 	%f161, [%r10+768];
	fma.rn.f32 	%f162, %f160, %f161, %f159;
	ld.shared.f32 	%f163, [%r6+52];
	ld.shared.f32 	%f164, [%r10+832];
	fma.rn.f32 	%f165, %f163, %f164, %f162;
	ld.shared.f32 	%f166, [%r6+56];
	ld.shared.f32 	%f167, [%r10+896];
	fma.rn.f32 	%f168, %f166, %f167, %f165;
	ld.shared.f32 	%f169, [%r6+60];
	ld.shared.f32 	%f170, [%r10+960];
	fma.rn.f32 	%f180, %f169, %f170, %f168;
	bar.sync 	0;
$L__BB0_19:
	max.s32 	%r58, %r3, %r5;
	setp.ge.s32 	%p23, %r58, %r35;
	@%p23 bra 	$L__BB0_21;
	ld.param.u64 	%rd27, [_Z25tall_skinny_matmul_kernelPKfS0_Pfii_param_2];
	mad.lo.s32 	%r59, %r35, %r3, %r5;
	cvta.to.global.u64 	%rd24, %rd27;
	mul.wide.u32 	%rd25, %r59, 4;
	add.s64 	%rd26, %rd24, %rd25;
	st.global.f32 	[%rd26], %f180;
$L__BB0_21:
	ret;

}


// ===== COMPILED SASS (sm_100) =====

	.target	sm_100

	.elftype	@"ET_EXEC"


//--------------------- .note.nv.tkinfo           --------------------------
	.section	.note.nv.tkinfo,"",@"SHT_NOTE"
	.sectionflags	@"SHF_NOTE_NV_TKINFO"
	.tkinfo
        /*0018*/ 	.word	0x00000002
        /*0030*/ 	.string	""
        /*0030*/ 	.string	"ptxas"
        /*0030*/ 	.string	"Cuda compilation tools, release 13.0, V13.0.88"
        /*0030*/ 	.string	"Build cuda_13.0.r13.0/compiler.36424714_0"
        /*0030*/ 	.string	"-arch sm_100 -m 64 "



//--------------------- .note.nv.cuinfo           --------------------------
	.section	.note.nv.cuinfo,"",@"SHT_NOTE"
	.sectionflags	@"SHF_NOTE_NV_CUINFO"
        /*0018*/ 	.short	0x0002
        /*001a*/ 	.short	0x0064
        /*001c*/ 	.short	0x0082
	.zero		2


//--------------------- .nv.info                  --------------------------
	.section	.nv.info,"",@"SHT_CUDA_INFO"
	.align	4


	//----- nvinfo : EIATTR_REGCOUNT
	.align		4
        /*0000*/ 	.byte	0x04, 0x2f
        /*0002*/ 	.short	(.L_1 - .L_0)
	.align		4
.L_0:
        /*0004*/ 	.word	index@(_Z25tall_skinny_matmul_kernelPKfS0_Pfii)
        /*0008*/ 	.word	0x00000020


	//----- nvinfo : EIATTR_FRAME_SIZE
	.align		4
.L_1:
        /*000c*/ 	.byte	0x04, 0x11
        /*000e*/ 	.short	(.L_3 - .L_2)
	.align		4
.L_2:
        /*0010*/ 	.word	index@(_Z25tall_skinny_matmul_kernelPKfS0_Pfii)
        /*0014*/ 	.word	0x00000000


	//----- nvinfo : EIATTR_MIN_STACK_SIZE
	.align		4
.L_3:
        /*0018*/ 	.byte	0x04, 0x12
        /*001a*/ 	.short	(.L_5 - .L_4)
	.align		4
.L_4:
        /*001c*/ 	.word	index@(_Z25tall_skinny_matmul_kernelPKfS0_Pfii)
        /*0020*/ 	.word	0x00000000
.L_5:


//--------------------- .nv.compat                --------------------------
	.section	.nv.compat,"",@"SHT_CUDA_COMPAT_INFO"
	.align	4
        /*0000*/ 	.byte	0x02, 0x09, 0x00, 0x00, 0x02, 0x02, 0x01, 0x00, 0x02, 0x05, 0x05, 0x00, 0x03, 0x07, 0x01, 0x01
        /*0010*/ 	.byte	0x02, 0x03, 0x00, 0x00, 0x02, 0x06, 0x01, 0x00, 0x04, 0x0b, 0x08, 0x00, 0x09, 0x00, 0x00, 0x00
        /*0020*/ 	.byte	0x00, 0x00, 0x00, 0x00


//--------------------- .nv.info._Z25tall_skinny_matmul_kernelPKfS0_Pfii --------------------------
	.section	.nv.info._Z25tall_skinny_matmul_kernelPKfS0_Pfii,"",@"SHT_CUDA_INFO"
	.sectionflags	@""
	.align	4


	//----- nvinfo : EIATTR_CUDA_API_VERSION
	.align		4
        /*0000*/ 	.byte	0x04, 0x37
        /*0002*/ 	.short	(.L_7 - .L_6)
.L_6:
        /*0004*/ 	.word	0x00000082


	//----- nvinfo : EIATTR_KPARAM_INFO
	.align		4
.L_7:
        /*0008*/ 	.byte	0x04, 0x17
        /*000a*/ 	.short	(.L_9 - .L_8)
.L_8:
        /*000c*/ 	.word	0x00000000
        /*0010*/ 	.short	0x0004
        /*0012*/ 	.short	0x001c
        /*0014*/ 	.byte	0x00, 0xf0, 0x11, 0x00


	//----- nvinfo : EIATTR_KPARAM_INFO
	.align		4
.L_9:
        /*0018*/ 	.byte	0x04, 0x17
        /*001a*/ 	.short	(.L_11 - .L_10)
.L_10:
        /*001c*/ 	.word	0x00000000
        /*0020*/ 	.short	0x0003
        /*0022*/ 	.short	0x0018
        /*0024*/ 	.byte	0x00, 0xf0, 0x11, 0x00


	//----- nvinfo : EIATTR_KPARAM_INFO
	.align		4
.L_11:
        /*0028*/ 	.byte	0x04, 0x17
        /*002a*/ 	.short	(.L_13 - .L_12)
.L_12:
        /*002c*/ 	.word	0x00000000
        /*0030*/ 	.short	0x0002
        /*0032*/ 	.short	0x0010
        /*0034*/ 	.byte	0x00, 0xf5, 0x21, 0x00


	//----- nvinfo : EIATTR_KPARAM_INFO
	.align		4
.L_13:
        /*0038*/ 	.byte	0x04, 0x17
        /*003a*/ 	.short	(.L_15 - .L_14)
.L_14:
        /*003c*/ 	.word	0x00000000
        /*0040*/ 	.short	0x0001
        /*0042*/ 	.short	0x0008
        /*0044*/ 	.byte	0x00, 0xf5, 0x21, 0x00


	//----- nvinfo : EIATTR_KPARAM_INFO
	.align		4
.L_15:
        /*0048*/ 	.byte	0x04, 0x17
        /*004a*/ 	.short	(.L_17 - .L_16)
.L_16:
        /*004c*/ 	.word	0x00000000
        /*0050*/ 	.short	0x0000
        /*0052*/ 	.short	0x0000
        /*0054*/ 	.byte	0x00, 0xf5, 0x21, 0x00


	//----- nvinfo : EIATTR_SPARSE_MMA_MASK
	.align		4
.L_17:
        /*0058*/ 	.byte	0x03, 0x50
        /*005a*/ 	.short	0x0000


	//----- nvinfo : EIATTR_MAXREG_COUNT
	.align		4
        /*005c*/ 	.byte	0x03, 0x1b
        /*005e*/ 	.short	0x00ff


	//----- nvinfo : EIATTR_NUM_BARRIERS
	.align		4
        /*0060*/ 	.byte	0x02, 0x4c
        /*0062*/ 	.byte	0x01
	.zero		1


	//----- nvinfo : EIATTR_MERCURY_ISA_VERSION
	.align		4
        /*0064*/ 	.byte	0x03, 0x5f
        /*0066*/ 	.short	0x0101


	//----- nvinfo : EIATTR_VRC_CTA_INIT_COUNT
	.align		4
        /*0068*/ 	.byte	0x02, 0x4a
	.zero		1
	.zero		1


	//----- nvinfo : EIATTR_EXIT_INSTR_OFFSETS
	.align		4
        /*006c*/ 	.byte	0x04, 0x1c
        /*006e*/ 	.short	(.L_19 - .L_18)


	//   ....[0]....
.L_18:
        /*0070*/ 	.word	0x00000e10


	//   ....[1]....
        /*0074*/ 	.word	0x00000e60


	//----- nvinfo : EIATTR_CBANK_PARAM_SIZE
	.align		4
.L_19:
        /*0078*/ 	.byte	0x03, 0x19
        /*007a*/ 	.short	0x0020


	//----- nvinfo : EIATTR_PARAM_CBANK
	.align		4
        /*007c*/ 	.byte	0x04, 0x0a
        /*007e*/ 	.short	(.L_21 - .L_20)
	.align		4
.L_20:
        /*0080*/ 	.word	index@(.nv.constant0._Z25tall_skinny_matmul_kernelPKfS0_Pfii)
        /*0084*/ 	.short	0x0380
        /*0086*/ 	.short	0x0020


	//----- nvinfo : EIATTR_SW_WAR
	.align		4
.L_21:
        /*0088*/ 	.byte	0x04, 0x36
        /*008a*/ 	.short	(.L_23 - .L_22)
.L_22:
        /*008c*/ 	.word	0x00000008
.L_23:


//--------------------- .nv.callgraph             --------------------------
	.section	.nv.callgraph,"",@"SHT_CUDA_CALLGRAPH"
	.align	4
	.sectionentsize	8
	.align		4
        /*0000*/ 	.word	0x00000000
	.align		4
        /*0004*/ 	.word	0xffffffff
	.align		4
        /*0008*/ 	.word	0x00000000
	.align		4
        /*000c*/ 	.word	0xfffffffe
	.align		4
        /*0010*/ 	.word	0x00000000
	.align		4
        /*0014*/ 	.word	0xfffffffd
	.align		4
        /*0018*/ 	.word	0x00000000
	.align		4
        /*001c*/ 	.word	0xfffffffc


//--------------------- .text._Z25tall_skinny_matmul_kernelPKfS0_Pfii --------------------------
	.section	.text._Z25tall_skinny_matmul_kernelPKfS0_Pfii,"ax",@progbits
	.align	128
        .global         _Z25tall_skinny_matmul_kernelPKfS0_Pfii
        .type           _Z25tall_skinny_matmul_kernelPKfS0_Pfii,@function
        .size           _Z25tall_skinny_matmul_kernelPKfS0_Pfii,(.L_x_4 - _Z25tall_skinny_matmul_kernelPKfS0_Pfii)
        .other          _Z25tall_skinny_matmul_kernelPKfS0_Pfii,@"STO_CUDA_ENTRY STV_DEFAULT"
_Z25tall_skinny_matmul_kernelPKfS0_Pfii:
.text._Z25tall_skinny_matmul_kernelPKfS0_Pfii:
[----:B------:R-:W-:Y:S01]  /*0000*/  LDC R1, c[0x0][0x37c] ;  /* 0x0000df00ff017b82 */ /* 0x000fe20000000800 */
[----:B------:R-:W0:Y:S01]  /*0010*/  S2R R0, SR_CTAID.Y ;  /* 0x0000000000007919 */ /* 0x000e220000002600 */
[----:B------:R-:W1:Y:S01]  /*0020*/  LDCU UR7, c[0x0][0x39c] ;  /* 0x00007380ff0777ac */ /* 0x000e620008000800 */
[----:B------:R-:W-:Y:S01]  /*0030*/  HFMA2 R27, -RZ, RZ, 0, 0 ;  /* 0x00000000ff1b7431 */ /* 0x000fe200000001ff */
[----:B------:R-:W0:Y:S01]  /*0040*/  S2R R15, SR_TID.Y ;  /* 0x00000000000f7919 */ /* 0x000e220000002200 */
[----:B------:R-:W2:Y:S01]  /*0050*/  LDCU.64 UR8, c[0x0][0x358] ;  /* 0x00006b00ff0877ac */ /* 0x000ea20008000a00 */
[----:B------:R-:W3:Y:S01]  /*0060*/  S2R R6, SR_CTAID.X ;  /* 0x0000000000067919 */ /* 0x000ee20000002500 */
[----:B------:R-:W3:Y:S01]  /*0070*/  S2R R17, SR_TID.X ;  /* 0x0000000000117919 */ /* 0x000ee20000002100 */
[----:B-1----:R-:W-:Y:S01]  /*0080*/  UISETP.GE.AND UP0, UPT, UR7, 0x1, UPT ;  /* 0x000000010700788c */ /* 0x002fe2000bf06270 */
[----:B0-----:R-:W-:Y:S02]  /*0090*/  LEA R0, R0, R15, 0x4 ;  /* 0x0000000f00007211 */ /* 0x001fe400078e20ff */
[----:B---3--:R-:W-:-:S06]  /*00a0*/  LEA R3, R6, R17, 0x4 ;  /* 0x0000001106037211 */ /* 0x008fcc00078e20ff */
[----:B--2---:R-:W-:Y:S05]  /*00b0*/  BRA.U !UP0, `(.L_x_0) ;  /* 0x0000000d08487547 */ /* 0x004fea000b800000 */
[----:B------:R-:W0:Y:S01]  /*00c0*/  S2UR UR6, SR_CgaCtaId ;  /* 0x00000000000679c3 */ /* 0x000e220000008800 */
[----:B------:R-:W-:Y:S01]  /*00d0*/  UMOV UR4, 0x400 ;  /* 0x0000040000047882 */ /* 0x000fe20000000000 */
[----:B------:R-:W-:Y:S02]  /*00e0*/  UISETP.GE.U32.AND UP0, UPT, UR7, 0x11, UPT ;  /* 0x000000110700788c */ /* 0x000fe4000bf06070 */
[----:B------:R-:W-:Y:S01]  /*00f0*/  IMAD R24, R0, UR7, RZ ;  /* 0x0000000700187c24 */ /* 0x000fe2000f8e02ff */
[----:B------:R-:W-:Y:S01]  /*0100*/  UIADD3 UR5, UPT, UPT, UR4, 0x400, URZ ;  /* 0x0000040004057890 */ /* 0x000fe2000fffe0ff */
[----:B------:R-:W-:Y:S01]  /*0110*/  MOV R27, RZ ;  /* 0x000000ff001b7202 */ /* 0x000fe20000000f00 */
[----:B0-----:R-:W-:Y:S02]  /*0120*/  ULEA UR4, UR6, UR4, 0x18 ;  /* 0x0000000406047291 */ /* 0x001fe4000f8ec0ff */
[----:B------:R-:W-:Y:S02]  /*0130*/  ULEA UR5, UR6, UR5, 0x18 ;  /* 0x0000000506057291 */ /* 0x000fe4000f8ec0ff */
[----:B------:R-:W-:-:S02]  /*0140*/  UIADD3 UR6, UPT, UPT, UR7, -0x1, URZ ;  /* 0xffffffff07067890 */ /* 0x000fc4000fffe0ff */
[----:B------:R-:W-:Y:S01]  /*0150*/  LEA R2, R15, UR4, 0x6 ;  /* 0x000000040f027c11 */ /* 0x000fe2000f8e30ff */
[----:B------:R-:W-:Y:S01]  /*0160*/  UMOV UR4, URZ ;  /* 0x000000ff00047c82 */ /* 0x000fe20008000000 */
[C---:B------:R-:W-:Y:S02]  /*0170*/  LEA R16, R17.reuse, UR5, 0x2 ;  /* 0x0000000511107c11 */ /* 0x040fe4000f8e10ff */
[----:B------:R-:W-:Y:S02]  /*0180*/  LEA R25, R17, R2, 0x2 ;  /* 0x0000000211197211 */ /* 0x000fe400078e10ff */
[----:B------:R-:W-:Y:S01]  /*0190*/  LEA R22, R15, R16, 0x6 ;  /* 0x000000100f167211 */ /* 0x000fe200078e30ff */
[----:B------:R-:W-:Y:S06]  /*01a0*/  BRA.U !UP0, `(.L_x_1) ;  /* 0x0000000908247547 */ /* 0x000fec000b800000 */
[----:B------:R-:W0:Y:S01]  /*01b0*/  LDCU.64 UR10, c[0x0][0x380] ;  /* 0x00007000ff0a77ac */ /* 0x000e220008000a00 */
[CC--:B------:R-:W-:Y:S02]  /*01c0*/  IADD3 R13, P0, PT, R24.reuse, R17.reuse, RZ ;  /* 0x00000011180d7210 */ /* 0x0c0fe40007f1e0ff */
[----:B------:R-:W-:Y:S01]  /*01d0*/  IADD3 R4, PT, PT, R15, 0x10, RZ ;  /* 0x000000100f047810 */ /* 0x000fe20007ffe0ff */
[----:B------:R-:W1:Y:S01]  /*01e0*/  LDCU UR5, c[0x0][0x398] ;  /* 0x00007300ff0577ac */ /* 0x000e620008000800 */
[----:B------:R-:W-:Y:S02]  /*01f0*/  IADD3.X R8, PT, PT, RZ, RZ, RZ, P0, !PT ;  /* 0x000000ffff087210 */ /* 0x000fe400007fe4ff */
[-C--:B------:R-:W-:Y:S01]  /*0200*/  IADD3 R20, PT, PT, R24, R17.reuse, RZ ;  /* 0x0000001118147210 */ /* 0x080fe20007ffe0ff */
[----:B------:R-:W-:Y:S01]  /*0210*/  ULEA.HI UR4, UR6, 0x1, URZ, 0x1c ;  /* 0x0000000106047891 */ /* 0x000fe2000f8fe0ff */
[----:B------:R-:W-:Y:S01]  /*0220*/  MOV R27, RZ ;  /* 0x000000ff001b7202 */ /* 0x000fe20000000f00 */
[----:B------:R-:W2:Y:S01]  /*0230*/  LDCU UR7, c[0x0][0x39c] ;  /* 0x00007380ff0777ac */ /* 0x000ea20008000800 */
[----:B------:R-:W-:-:S02]  /*0240*/  MOV R19, R17 ;  /* 0x0000001100137202 */ /* 0x000fc40000000f00 */
[----:B------:R-:W-:Y:S01]  /*0250*/  MOV R18, R15 ;  /* 0x0000000f00127202 */ /* 0x000fe20000000f00 */
[----:B------:R-:W-:Y:S01]  /*0260*/  ULOP3.LUT UR4, UR4, 0x1ffffffe, URZ, 0xc0, !UPT ;  /* 0x1ffffffe04047892 */ /* 0x000fe2000f8ec0ff */
[----:B0-----:R-:W-:-:S03]  /*0270*/  LEA R14, P0, R13, UR10, 0x2 ;  /* 0x0000000a0d0e7c11 */ /* 0x001fc6000f8010ff */
[----:B------:R-:W-:Y:S01]  /*0280*/  UIADD3 UR4, UPT, UPT, -UR4, URZ, URZ ;  /* 0x000000ff04047290 */ /* 0x000fe2000fffe1ff */
[--C-:B-1----:R-:W-:Y:S01]  /*0290*/  IMAD R4, R4, UR5, R17.reuse ;  /* 0x0000000504047c24 */ /* 0x102fe2000f8e0211 */
[----:B------:R-:W-:Y:S01]  /*02a0*/  LEA.HI.X R13, R13, UR11, R8, 0x2, P0 ;  /* 0x0000000b0d0d7c11 */ /* 0x000fe200080f1408 */
[----:B------:R-:W-:Y:S01]  /*02b0*/  IMAD R21, R15, UR5, R17 ;  /* 0x000000050f157c24 */ /* 0x000fe2000f8e0211 */
[----:B------:R-:W-:Y:S02]  /*02c0*/  IADD3 R14, P0, PT, R14, 0x40, RZ ;  /* 0x000000400e0e7810 */ /* 0x000fe40007f1e0ff */
[C---:B------:R-:W-:Y:S02]  /*02d0*/  LEA R23, R6.reuse, R4, 0x4 ;  /* 0x0000000406177211 */ /* 0x040fe400078e20ff */
[----:B------:R-:W-:Y:S02]  /*02e0*/  LEA R21, R6, R21, 0x4 ;  /* 0x0000001506157211 */ /* 0x000fe400078e20ff */
[----:B------:R-:W-:-:S02]  /*02f0*/  IADD3.X R13, PT, PT, RZ, R13, RZ, P0, !PT ;  /* 0x0000000dff0d7210 */ /* 0x000fc400007fe4ff */
[----:B------:R-:W-:Y:S01]  /*0300*/  ISETP.GE.AND P1, PT, R0, UR5, PT ;  /* 0x0000000500007c0c */ /* 0x000fe2000bf26270 */
[----:B--2---:R-:W-:-:S12]  /*0310*/  UMOV UR5, 0x10 ;  /* 0x0000001000057882 */ /* 0x004fd80000000000 */
.L_x_2:
[----:B------:R-:W0:Y:S01]  /*0320*/  LDC R12, c[0x0][0x398] ;  /* 0x0000e600ff0c7b82 */ /* 0x000e220000000800 */
[----:B------:R-:W-:Y:S02]  /*0330*/  ISETP.GE.OR P2, PT, R19, UR7, P1 ;  /* 0x0000000713007c0c */ /* 0x000fe40008f46670 */
[----:B------:R-:W-:-:S11]  /*0340*/  CS2R R28, SRZ ;  /* 0x00000000001c7805 */ /* 0x000fd6000001ff00 */
[----:B------:R-:W1:Y:S01]  /*0350*/  @!P2 LDC.64 R6, c[0x0][0x380] ;  /* 0x0000e000ff06ab82 */ /* 0x000e620000000a00 */
[----:B0-----:R-:W-:-:S04]  /*0360*/  ISETP.GE.AND P0, PT, R3, R12, PT ;  /* 0x0000000c0300720c */ /* 0x001fc80003f06270 */
[----:B------:R-:W-:Y:S01]  /*0370*/  ISETP.GE.OR P3, PT, R18, UR7, P0 ;  /* 0x0000000712007c0c */ /* 0x000fe20008766670 */
[----:B-1----:R-:W-:-:S12]  /*0380*/  @!P2 IMAD.WIDE.U32 R6, R20, 0x4, R6 ;  /* 0x000000041406a825 */ /* 0x002fd800078e0006 */
[----:B------:R-:W0:Y:S01]  /*0390*/  @!P3 LDC.64 R4, c[0x0][0x388] ;  /* 0x0000e200ff04bb82 */ /* 0x000e220000000a00 */
[----:B------:R-:W2:Y:S01]  /*03a0*/  @!P2 LDG.E.CONSTANT R28, desc[UR8][R6.64] ;  /* 0x00000008061ca981 */ /* 0x000ea2000c1e9900 */
[----:B0-----:R-:W-:-:S05]  /*03b0*/  @!P3 IMAD.WIDE R4, R21, 0x4, R4 ;  /* 0x000000041504b825 */ /* 0x001fca00078e0204 */
[----:B------:R-:W3:Y:S04]  /*03c0*/  @!P3 LDG.E.CONSTANT R29, desc[UR8][R4.64] ;  /* 0x00000008041db981 */ /* 0x000ee8000c1e9900 */
[----:B--2---:R-:W-:Y:S04]  /*03d0*/  STS [R25], R28 ;  /* 0x0000001c19007388 */ /* 0x004fe80000000800 */
[----:B---3--:R-:W-:Y:S01]  /*03e0*/  STS [R22], R29 ;  /* 0x0000001d16007388 */ /* 0x008fe20000000800 */
[----:B------:R-:W-:Y:S06]  /*03f0*/  BAR.SYNC.DEFER_BLOCKING 0x0 ;  /* 0x0000000000007b1d */ /* 0x000fec0000010000 */
[----:B------:R-:W-:Y:S04]  /*0400*/  LDS R4, [R16] ;  /* 0x0000000010047984 */ /* 0x000fe80000000800 */
[----:B------:R-:W0:Y:S04]  /*0410*/  LDS.128 R8, [R2] ;  /* 0x0000000002087984 */ /* 0x000e280000000c00 */
[----:B------:R-:W1:Y:S04]  /*0420*/  LDS R5, [R16+0x40] ;  /* 0x0000400010057984 */ /* 0x000e680000000800 */
[----:B------:R-:W2:Y:S04]  /*0430*/  LDS R6, [R16+0x80] ;  /* 0x0000800010067984 */ /* 0x000ea80000000800 */
[----:B------:R-:W3:Y:S04]  /*0440*/  LDS R26, [R16+0xc0] ;  /* 0x0000c000101a7984 */ /* 0x000ee80000000800 */
[----:B------:R-:W-:Y:S01]  /*0450*/  LDS R29, [R16+0x240] ;  /* 0x00024000101d7984 */ /* 0x000fe20000000800 */
[----:B0-----:R-:W-:-:S04]  /*0460*/  FFMA R8, R8, R4, R27 ;  /* 0x0000000408087223 */ /* 0x001fc8000000001b */
[----:B-1----:R-:W-:Y:S02]  /*0470*/  FFMA R7, R5, R9, R8 ;  /* 0x0000000905077223 */ /* 0x002fe40000000008 */
[----:B------:R-:W-:Y:S02]  /*0480*/  LDS R9, [R16+0x100] ;  /* 0x0001000010097984 */ /* 0x000fe40000000800 */
[----:B--2---:R-:W-:Y:S02]  /*0490*/  FFMA R27, R6, R10, R7 ;  /* 0x0000000a061b7223 */ /* 0x004fe40000000007 */
[----:B------:R-:W0:Y:S02]  /*04a0*/  LDS.128 R4, [R2+0x10] ;  /* 0x0000100002047984 */ /* 0x000e240000000c00 */
[----:B---3--:R-:W-:Y:S02]  /*04b0*/  FFMA R11, R26, R11, R27 ;  /* 0x0000000b1a0b7223 */ /* 0x008fe4000000001b */
[----:B------:R-:W1:Y:S04]  /*04c0*/  LDS R27, [R16+0x140] ;  /* 0x00014000101b7984 */ /* 0x000e680000000800 */
[----:B------:R-:W2:Y:S04]  /*04d0*/  LDS R8, [R16+0x180] ;  /* 0x0001800010087984 */ /* 0x000ea80000000800 */
[----:B------:R-:W3:Y:S01]  /*04e0*/  LDS R26, [R16+0x1c0] ;  /* 0x0001c000101a7984 */ /* 0x000ee20000000800 */
[----:B0-----:R-:W-:-:S04]  /*04f0*/  FFMA R4, R4, R9, R11 ;  /* 0x0000000904047223 */ /* 0x001fc8000000000b */
[----:B-1----:R-:W-:Y:S02]  /*0500*/  FFMA R27, R27, R5, R4 ;  /* 0x000000051b1b7223 */ /* 0x002fe40000000004 */
[----:B------:R-:W-:Y:S02]  /*0510*/  LDS R5, [R16+0x200] ;  /* 0x0002000010057984 */ /* 0x000fe40000000800 */
[----:B--2---:R-:W-:Y:S02]  /*0520*/  FFMA R27, R8, R6, R27 ;  /* 0x00000006081b7223 */ /* 0x004fe4000000001b */
[----:B------:R-:W0:Y:S02]  /*0530*/  LDS.128 R8, [R2+0x20] ;  /* 0x0000200002087984 */ /* 0x000e240000000c00 */
[----:B---3--:R-:W-:Y:S02]  /*0540*/  FFMA R27, R26, R7, R27 ;  /* 0x000000071a1b7223 */ /* 0x008fe4000000001b */
[----:B------:R-:W1:Y:S04]  /*0550*/  LDS R7, [R16+0x280] ;  /* 0x0002800010077984 */ /* 0x000e680000000800 */
[----:B------:R-:W2:Y:S01]  /*0560*/  LDS R4, [R16+0x2c0] ;  /* 0x0002c00010047984 */ /* 0x000ea20000000800 */
[----:B0-----:R-:W-:-:S04]  /*0570*/  FFMA R8, R8, R5, R27 ;  /* 0x0000000508087223 */ /* 0x001fc8000000001b */
[----:B------:R-:W-:-:S04]  /*0580*/  FFMA R8, R29, R9, R8 ;  /* 0x000000091d087223 */ /* 0x000fc80000000008 */
[----:B-1----:R-:W-:Y:S01]  /*0590*/  FFMA R7, R7, R10, R8 ;  /* 0x0000000a07077223 */ /* 0x002fe20000000008 */
[----:B------:R-:W-:Y:S02]  /*05a0*/  IADD3 R8, PT, PT, R18, 0x10, RZ ;  /* 0x0000001012087810 */ /* 0x000fe40007ffe0ff */
[----:B------:R-:W-:Y:S02]  /*05b0*/  IADD3 R5, PT, PT, R19, 0x10, RZ ;  /* 0x0000001013057810 */ /* 0x000fe40007ffe0ff */
[----:B------:R-:W-:Y:S02]  /*05c0*/  CS2R R26, SRZ ;  /* 0x00000000001a7805 */ /* 0x000fe4000001ff00 */
[----:B------:R-:W-:Y:S01]  /*05d0*/  ISETP.GE.OR P0, PT, R8, UR7, P0 ;  /* 0x0000000708007c0c */ /* 0x000fe20008706670 */
[----:B------:R-:W-:Y:S01]  /*05e0*/  LDS R10, [R16+0x300] ;  /* 0x00030000100a7984 */ /* 0x000fe20000000800 */
[----:B------:R-:W-:-:S11]  /*05f0*/  ISETP.GE.OR P2, PT, R5, UR7, P1 ;  /* 0x0000000705007c0c */ /* 0x000fd60008f46670 */
[----:B------:R-:W0:Y:S02]  /*0600*/  @!P0 LDC.64 R8, c[0x0][0x388] ;  /* 0x0000e200ff088b82 */ /* 0x000e240000000a00 */
[----:B------:R-:W-:Y:S02]  /*0610*/  @!P2 MOV R28, R14 ;  /* 0x0000000e001ca202 */ /* 0x000fe40000000f00 */
[----:B------:R-:W-:-:S05]  /*0620*/  @!P2 MOV R29, R13 ;  /* 0x0000000d001da202 */ /* 0x000fca0000000f00 */
[----:B------:R-:W3:Y:S01]  /*0630*/  @!P2 LDG.E.CONSTANT R26, desc[UR8][R28.64] ;  /* 0x000000081c1aa981 */ /* 0x000ee2000c1e9900 */
[----:B0-----:R-:W-:-:S05]  /*0640*/  @!P0 IMAD.WIDE R8, R23, 0x4, R8 ;  /* 0x0000000417088825 */ /* 0x001fca00078e0208 */
[----:B------:R-:W4:Y:S01]  /*0650*/  @!P0 LDG.E.CONSTANT R27, desc[UR8][R8.64] ;  /* 0x00000008081b8981 */ /* 0x000f22000c1e9900 */
[----:B--2---:R-:W-:-:S03]  /*0660*/  FFMA R11, R4, R11, R7 ;  /* 0x0000000b040b7223 */ /* 0x004fc60000000007 */
[----:B------:R-:W0:Y:S02]  /*0670*/  LDS.128 R4, [R2+0x30] ;  /* 0x0000300002047984 */ /* 0x000e240000000c00 */
[----:B0-----:R-:W-:Y:S02]  /*0680*/  FFMA R4, R4, R10, R11 ;  /* 0x0000000a04047223 */ /* 0x001fe4000000000b */
[----:B------:R-:W0:Y:S04]  /*0690*/  LDS R11, [R16+0x340] ;  /* 0x00034000100b7984 */ /* 0x000e280000000800 */
[----:B------:R-:W1:Y:S01]  /*06a0*/  LDS R10, [R16+0x380] ;  /* 0x00038000100a7984 */ /* 0x000e620000000800 */
[----:B0-----:R-:W-:-:S03]  /*06b0*/  FFMA R11, R11, R5, R4 ;  /* 0x000000050b0b7223 */ /* 0x001fc60000000004 */
[----:B------:R-:W0:Y:S01]  /*06c0*/  LDS R4, [R16+0x3c0] ;  /* 0x0003c00010047984 */ /* 0x000e220000000800 */
[----:B------:R-:W-:Y:S06]  /*06d0*/  BAR.SYNC.DEFER_BLOCKING 0x0 ;  /* 0x0000000000007b1d */ /* 0x000fec0000010000 */
[----:B---3--:R-:W-:Y:S04]  /*06e0*/  STS [R25], R26 ;  /* 0x0000001a19007388 */ /* 0x008fe80000000800 */
[----:B----4-:R1:W-:Y:S01]  /*06f0*/  STS [R22], R27 ;  /* 0x0000001b16007388 */ /* 0x0103e20000000800 */
[----:B------:R-:W-:Y:S01]  /*0700*/  BAR.SYNC.DEFER_BLOCKING 0x0 ;  /* 0x0000000000007b1d */ /* 0x000fe20000010000 */
[----:B-1----:R-:W-:-:S04]  /*0710*/  FFMA R27, R10, R6, R11 ;  /* 0x000000060a1b7223 */ /* 0x002fc8000000000b */
[----:B0-----:R-:W-:Y:S01]  /*0720*/  FFMA R29, R4, R7, R27 ;  /* 0x00000007041d7223 */ /* 0x001fe2000000001b */
[----:B------:R-:W-:Y:S04]  /*0730*/  LDS R5, [R16] ;  /* 0x0000000010057984 */ /* 0x000fe80000000800 */
[----:B------:R-:W0:Y:S04]  /*0740*/  LDS.128 R8, [R2] ;  /* 0x0000000002087984 */ /* 0x000e280000000c00 */
[----:B------:R-:W1:Y:S04]  /*0750*/  LDS R7, [R16+0x40] ;  /* 0x0000400010077984 */ /* 0x000e680000000800 */
[----:B------:R-:W2:Y:S04]  /*0760*/  LDS R4, [R16+0x80] ;  /* 0x0000800010047984 */ /* 0x000ea80000000800 */
[----:B------:R-:W3:Y:S04]  /*0770*/  LDS R28, [R16+0xc0] ;  /* 0x0000c000101c7984 */ /* 0x000ee80000000800 */
[----:B------:R-:W-:Y:S01]  /*0780*/  LDS R26, [R16+0x1c0] ;  /* 0x0001c000101a7984 */ /* 0x000fe20000000800 */
[----:B0-----:R-:W-:-:S03]  /*0790*/  FFMA R8, R8, R5, R29 ;  /* 0x0000000508087223 */ /* 0x001fc6000000001d */
[----:B------:R-:W-:Y:S01]  /*07a0*/  LDS R29, [R16+0x3c0] ;  /* 0x0003c000101d7984 */ /* 0x000fe20000000800 */
[----:B-1----:R-:W-:-:S03]  /*07b0*/  FFMA R7, R7, R9, R8 ;  /* 0x0000000907077223 */ /* 0x002fc60000000008 */
[----:B------:R-:W-:Y:S01]  /*07c0*/  LDS R9, [R16+0x100] ;  /* 0x0001000010097984 */ /* 0x000fe20000000800 */
[----:B--2---:R-:W-:-:S03]  /*07d0*/  FFMA R27, R4, R10, R7 ;  /* 0x0000000a041b7223 */ /* 0x004fc60000000007 */
[----:B------:R-:W0:Y:S01]  /*07e0*/  LDS.128 R4, [R2+0x10] ;  /* 0x0000100002047984 */ /* 0x000e220000000c00 */
[----:B---3--:R-:W-:-:S03]  /*07f0*/  FFMA R11, R28, R11, R27 ;  /* 0x0000000b1c0b7223 */ /* 0x008fc6000000001b */
[----:B------:R-:W1:Y:S04]  /*0800*/  LDS R27, [R16+0x140] ;  /* 0x00014000101b7984 */ /* 0x000e680000000800 */
[----:B------:R-:W2:Y:S01]  /*0810*/  LDS R8, [R16+0x180] ;  /* 0x0001800010087984 */ /* 0x000ea20000000800 */
[----:B0-----:R-:W-:-:S04]  /*0820*/  FFMA R4, R4, R9, R11 ;  /* 0x0000000904047223 */ /* 0x001fc8000000000b */
[----:B-1----:R-:W-:Y:S02]  /*0830*/  FFMA R27, R27, R5, R4 ;  /* 0x000000051b1b7223 */ /* 0x002fe40000000004 */
[----:B------:R-:W-:Y:S02]  /*0840*/  LDS R5, [R16+0x200] ;  /* 0x0002000010057984 */ /* 0x000fe40000000800 */
[----:B--2---:R-:W-:Y:S02]  /*0850*/  FFMA R27, R8, R6, R27 ;  /* 0x00000006081b7223 */ /* 0x004fe4000000001b */
[----:B------:R-:W0:Y:S02]  /*0860*/  LDS.128 R8, [R2+0x20] ;  /* 0x0000200002087984 */ /* 0x000e240000000c00 */
[----:B------:R-:W-:Y:S02]  /*0870*/  FFMA R7, R26, R7, R27 ;  /* 0x000000071a077223 */ /* 0x000fe4000000001b */
        /* <DEDUP_REMOVED lines=11> */
[----:B------:R-:W-:-:S04]  /*0930*/  UIADD3 UR4, UPT, UPT, UR4, 0x2, URZ ;  /* 0x0000000204047890 */ /* 0x000fc8000fffe0ff */
[----:B------:R-:W-:Y:S01]  /*0940*/  UISETP.NE.AND UP0, UPT, UR4, URZ, UPT ;  /* 0x000000ff0400728c */ /* 0x000fe2000bf05270 */
[----:B------:R-:W-:Y:S02]  /*0950*/  IADD3 R14, P0, PT, R14, 0x80, RZ ;  /* 0x000000800e0e7810 */ /* 0x000fe40007f1e0ff */
[C---:B------:R-:W-:Y:S02]  /*0960*/  LEA R21, R12.reuse, R21, 0x5 ;  /* 0x000000150c157211 */ /* 0x040fe400078e28ff */
[----:B------:R-:W-:Y:S02]  /*0970*/  LEA R23, R12, R23, 0x5 ;  /* 0x000000170c177211 */ /* 0x000fe400078e28ff */
[----:B------:R-:W-:Y:S02]  /*0980*/  IADD3 R19, PT, PT, R19, 0x20, RZ ;  /* 0x0000002013137810 */ /* 0x000fe40007ffe0ff */
[----:B------:R-:W-:Y:S02]  /*0990*/  IADD3 R18, PT, PT, R18, 0x20, RZ ;  /* 0x0000002012127810 */ /* 0x000fe40007ffe0ff */
[----:B------:R-:W-:-:S02]  /*09a0*/  IADD3.X R13, PT, PT, RZ, R13, RZ, P0, !PT ;  /* 0x0000000dff0d7210 */ /* 0x000fc400007fe4ff */
[----:B------:R-:W-:Y:S01]  /*09b0*/  IADD3 R20, PT, PT, R20, 0x20, RZ ;  /* 0x0000002014147810 */ /* 0x000fe20007ffe0ff */
[----:B0-----:R-:W-:-:S04]  /*09c0*/  FFMA R4, R4, R9, R11 ;  /* 0x0000000904047223 */ /* 0x001fc8000000000b */
[----:B-1----:R-:W-:-:S04]  /*09d0*/  FFMA R5, R27, R5, R4 ;  /* 0x000000051b057223 */ /* 0x002fc80000000004 */
[----:B--2---:R-:W-:Y:S01]  /*09e0*/  FFMA R6, R8, R6, R5 ;  /* 0x0000000608067223 */ /* 0x004fe20000000005 */
[----:B------:R-:W-:-:S03]  /*09f0*/  UIADD3 UR5, UPT, UPT, UR5, 0x20, URZ ;  /* 0x0000002005057890 */ /* 0x000fc6000fffe0ff */
[----:B------:R-:W-:Y:S01]  /*0a00*/  FFMA R27, R29, R7, R6 ;  /* 0x000000071d1b7223 */ /* 0x000fe20000000006 */
[----:B------:R-:W-:Y:S06]  /*0a10*/  BAR.SYNC.DEFER_BLOCKING 0x0 ;  /* 0x0000000000007b1d */ /* 0x000fec0000010000 */
[----:B------:R-:W-:Y:S05]  /*0a20*/  BRA.U UP0, `(.L_x_2) ;  /* 0xfffffff9003c7547 */ /* 0x000fea000b83ffff */
[----:B------:R-:W-:-:S12]  /*0a30*/  UIADD3 UR4, UPT, UPT, UR5, -0x10, URZ ;  /* 0xfffffff005047890 */ /* 0x000fd8000fffe0ff */
.L_x_1:
[----:B------:R-:W-:-:S09]  /*0a40*/  ULOP3.LUT UP0, URZ, UR6, 0x10, URZ, 0xc0, !UPT ;  /* 0x0000001006ff7892 */ /* 0x000fd2000f80c0ff */
[----:B------:R-:W-:Y:S05]  /*0a50*/  BRA.U UP0, `(.L_x_0) ;  /* 0x0000000100e07547 */ /* 0x000fea000b800000 */
[----:B------:R-:W0:Y:S01]  /*0a60*/  LDCU UR5, c[0x0][0x398] ;  /* 0x00007300ff0577ac */ /* 0x000e220008000800 */
[----:B------:R-:W-:Y:S02]  /*0a70*/  IADD3 R7, PT, PT, R17, UR4, RZ ;  /* 0x0000000411077c10 */ /* 0x000fe4000fffe0ff */
[----:B------:R-:W-:Y:S02]  /*0a80*/  IADD3 R6, PT, PT, R15, UR4, RZ ;  /* 0x000000040f067c10 */ /* 0x000fe4000fffe0ff */
[----:B------:R-:W-:Y:S02]  /*0a90*/  CS2R R14, SRZ ;  /* 0x00000000000e7805 */ /* 0x000fe4000001ff00 */
[----:B------:R-:W-:Y:S02]  /*0aa0*/  ISETP.GE.AND P0, PT, R7, UR7, PT ;  /* 0x0000000707007c0c */ /* 0x000fe4000bf06270 */
[----:B0-----:R-:W-:Y:S02]  /*0ab0*/  ISETP.GE.AND P1, PT, R3, UR5, PT ;  /* 0x0000000503007c0c */ /* 0x001fe4000bf26270 */
[----:B------:R-:W-:-:S02]  /*0ac0*/  ISETP.GE.OR P0, PT, R0, UR5, P0 ;  /* 0x0000000500007c0c */ /* 0x000fc40008706670 */
[----:B------:R-:W-:-:S11]  /*0ad0*/  ISETP.GE.OR P1, PT, R6, UR7, P1 ;  /* 0x0000000706007c0c */ /* 0x000fd60008f26670 */
[----:B------:R-:W0:Y:S01]  /*0ae0*/  @!P0 LDC.64 R8, c[0x0][0x380] ;  /* 0x0000e000ff088b82 */ /* 0x000e220000000a00 */
[----:B------:R-:W-:Y:S01]  /*0af0*/  @!P0 IADD3 R7, PT, PT, R24, R7, RZ ;  /* 0x0000000718078210 */ /* 0x000fe20007ffe0ff */
[----:B------:R-:W-:-:S06]  /*0b00*/  @!P1 IMAD R13, R6, UR5, R3 ;  /* 0x00000005060d9c24 */ /* 0x000fcc000f8e0203 */
[----:B------:R-:W1:Y:S01]  /*0b10*/  @!P1 LDC.64 R4, c[0x0][0x388] ;  /* 0x0000e200ff049b82 */ /* 0x000e620000000a00 */
[----:B0-----:R-:W-:-:S05]  /*0b20*/  @!P0 IMAD.WIDE.U32 R8, R7, 0x4, R8 ;  /* 0x0000000407088825 */ /* 0x001fca00078e0008 */
[----:B------:R-:W2:Y:S01]  /*0b30*/  @!P0 LDG.E.CONSTANT R14, desc[UR8][R8.64] ;  /* 0x00000008080e8981 */ /* 0x000ea2000c1e9900 */
[----:B-1----:R-:W-:-:S05]  /*0b40*/  @!P1 IMAD.WIDE R12, R13, 0x4, R4 ;  /* 0x000000040d0c9825 */ /* 0x002fca00078e0204 */
        /* <DEDUP_REMOVED lines=9> */
[----:B------:R-:W-:Y:S04]  /*0be0*/  LDS R17, [R16+0x100] ;  /* 0x0001000010117984 */ /* 0x000fe80000000800 */
[----:B------:R-:W4:Y:S04]  /*0bf0*/  LDS.128 R8, [R2+0x10] ;  /* 0x0000100002087984 */ /* 0x000f280000000c00 */
[----:B------:R-:W5:Y:S04]  /*0c00*/  LDS R18, [R16+0x140] ;  /* 0x0001400010127984 */ /* 0x000f680000000800 */
[----:B------:R-:W5:Y:S04]  /*0c10*/  LDS R19, [R16+0x180] ;  /* 0x0001800010137984 */ /* 0x000f680000000800 */
[----:B------:R-:W5:Y:S04]  /*0c20*/  LDS R20, [R16+0x1c0] ;  /* 0x0001c00010147984 */ /* 0x000f680000000800 */
[----:B------:R-:W-:Y:S01]  /*0c30*/  LDS.128 R12, [R2+0x20] ;  /* 0x00002000020c7984 */ /* 0x000fe20000000c00 */
[----:B0-----:R-:W-:-:S03]  /*0c40*/  FFMA R22, R4, R21, R27 ;  /* 0x0000001504167223 */ /* 0x001fc6000000001b */
[----:B------:R-:W0:Y:S04]  /*0c50*/  LDS R21, [R16+0x200] ;  /* 0x0002000010157984 */ /* 0x000e280000000800 */
[----:B------:R-:W0:Y:S01]  /*0c60*/  LDS R4, [R16+0x240] ;  /* 0x0002400010047984 */ /* 0x000e220000000800 */
[----:B-1----:R-:W-:-:S03]  /*0c70*/  FFMA R22, R29, R5, R22 ;  /* 0x000000051d167223 */ /* 0x002fc60000000016 */
[----:B------:R-:W1:Y:S01]  /*0c80*/  LDS R5, [R16+0x280] ;  /* 0x0002800010057984 */ /* 0x000e620000000800 */
[----:B--2---:R-:W-:-:S03]  /*0c90*/  FFMA R23, R23, R6, R22 ;  /* 0x0000000617177223 */ /* 0x004fc60000000016 */
[----:B------:R-:W2:Y:S01]  /*0ca0*/  LDS R6, [R16+0x2c0] ;  /* 0x0002c00010067984 */ /* 0x000ea20000000800 */
[----:B---3--:R-:W-:-:S03]  /*0cb0*/  FFMA R23, R24, R7, R23 ;  /* 0x0000000718177223 */ /* 0x008fc60000000017 */
[----:B------:R-:W-:Y:S04]  /*0cc0*/  LDS R7, [R16+0x300] ;  /* 0x0003000010077984 */ /* 0x000fe80000000800 */
[----:B------:R-:W3:Y:S01]  /*0cd0*/  LDS.128 R24, [R2+0x30] ;  /* 0x0000300002187984 */ /* 0x000ee20000000c00 */
[----:B----4-:R-:W-:-:S03]  /*0ce0*/  FFMA R23, R8, R17, R23 ;  /* 0x0000001108177223 */ /* 0x010fc60000000017 */
[----:B------:R-:W4:Y:S04]  /*0cf0*/  LDS R22, [R16+0x340] ;  /* 0x0003400010167984 */ /* 0x000f280000000800 */
[----:B------:R-:W4:Y:S01]  /*0d00*/  LDS R17, [R16+0x380] ;  /* 0x0003800010117984 */ /* 0x000f220000000800 */
[----:B-----5:R-:W-:-:S03]  /*0d10*/  FFMA R18, R18, R9, R23 ;  /* 0x0000000912127223 */ /* 0x020fc60000000017 */
[----:B------:R-:W5:Y:S01]  /*0d20*/  LDS R8, [R16+0x3c0] ;  /* 0x0003c00010087984 */ /* 0x000f620000000800 */
[----:B------:R-:W-:-:S04]  /*0d30*/  FFMA R19, R19, R10, R18 ;  /* 0x0000000a13137223 */ /* 0x000fc80000000012 */
[----:B------:R-:W-:-:S04]  /*0d40*/  FFMA R11, R20, R11, R19 ;  /* 0x0000000b140b7223 */ /* 0x000fc80000000013 */
[----:B0-----:R-:W-:-:S04]  /*0d50*/  FFMA R11, R12, R21, R11 ;  /* 0x000000150c0b7223 */ /* 0x001fc8000000000b */
[----:B------:R-:W-:-:S04]  /*0d60*/  FFMA R4, R4, R13, R11 ;  /* 0x0000000d04047223 */ /* 0x000fc8000000000b */
[----:B-1----:R-:W-:-:S04]  /*0d70*/  FFMA R5, R5, R14, R4 ;  /* 0x0000000e05057223 */ /* 0x002fc80000000004 */
[----:B--2---:R-:W-:-:S04]  /*0d80*/  FFMA R5, R6, R15, R5 ;  /* 0x0000000f06057223 */ /* 0x004fc80000000005 */
[----:B---3--:R-:W-:-:S04]  /*0d90*/  FFMA R5, R24, R7, R5 ;  /* 0x0000000718057223 */ /* 0x008fc80000000005 */
[----:B----4-:R-:W-:-:S04]  /*0da0*/  FFMA R22, R22, R25, R5 ;  /* 0x0000001916167223 */ /* 0x010fc80000000005 */
[----:B------:R-:W-:-:S04]  /*0db0*/  FFMA R17, R17, R26, R22 ;  /* 0x0000001a11117223 */ /* 0x000fc80000000016 */
[----:B-----5:R-:W-:Y:S01]  /*0dc0*/  FFMA R27, R8, R27, R17 ;  /* 0x0000001b081b7223 */ /* 0x020fe20000000011 */
[----:B------:R-:W-:Y:S06]  /*0dd0*/  BAR.SYNC.DEFER_BLOCKING 0x0 ;  /* 0x0000000000007b1d */ /* 0x000fec0000010000 */
.L_x_0:
[----:B------:R-:W0:Y:S01]  /*0de0*/  LDCU UR4, c[0x0][0x398] ;  /* 0x00007300ff0477ac */ /* 0x000e220008000800 */
[----:B------:R-:W-:-:S04]  /*0df0*/  VIMNMX R2, PT, PT, R0, R3, !PT ;  /* 0x0000000300027248 */ /* 0x000fc80007fe0100 */
[----:B0-----:R-:W-:-:S13]  /*0e00*/  ISETP.GE.AND P0, PT, R2, UR4, PT ;  /* 0x0000000402007c0c */ /* 0x001fda000bf06270 */
[----:B------:R-:W-:Y:S05]  /*0e10*/  @P0 EXIT ;  /* 0x000000000000094d */ /* 0x000fea0003800000 */
[----:B------:R-:W0:Y:S01]  /*0e20*/  LDC.64 R4, c[0x0][0x390] ;  /* 0x0000e400ff047b82 */ /* 0x000e220000000a00 */
[----:B------:R-:W-:-:S04]  /*0e30*/  IMAD R3, R0, UR4, R3 ;  /* 0x0000000400037c24 */ /* 0x000fc8000f8e0203 */
[----:B0-----:R-:W-:-:S05]  /*0e40*/  IMAD.WIDE.U32 R2, R3, 0x4, R4 ;  /* 0x0000000403027825 */ /* 0x001fca00078e0004 */
[----:B------:R-:W-:Y:S01]  /*0e50*/  STG.E desc[UR8][R2.64], R27 ;  /* 0x0000001b02007986 */ /* 0x000fe2000c101908 */
[----:B------:R-:W-:Y:S05]  /*0e60*/  EXIT ;  /* 0x000000000000794d */ /* 0x000fea0003800000 */
.L_x_3:
[----:B------:R-:W-:-:S00]  /*0e70*/  BRA `(.L_x_3) ;  /* 0xfffffffc00fc7947 */ /* 0x000fc0000383ffff */
[----:B------:R-:W-:-:S00]  /*0e80*/  NOP ;  /* 0x0000000000007918 */ /* 0x000fc00000000000 */
[----:B------:R-:W-:-:S00]  /*0e90*/  NOP ;  /* 0x0000000000007918 */ /* 0x000fc00000000000 */
[----:B------:R-:W-:-:S00]  /*0ea0*/  NOP ;  /* 0x0000000000007918 */ /* 0x000fc00000000000 */
[----:B------:R-:W-:-:S00]  /*0eb0*/  NOP ;  /* 0x0000000000007918 */ /* 0x000fc00000000000 */
[----:B------:R-:W-:-:S00]  /*0ec0*/  NOP ;  /* 0x0000000000007918 */ /* 0x000fc00000000000 */
[----:B------:R-:W-:-:S00]  /*0ed0*/  NOP ;  /* 0x0000000000007918 */ /* 0x000fc00000000000 */
[----:B------:R-:W-:-:S00]  /*0ee0*/  NOP ;  /* 0x0000000000007918 */ /* 0x000fc00000000000 */
[----:B------:R-:W-:-:S00]  /*0ef0*/  NOP ;  /* 0x0000000000007918 */ /* 0x000fc00000000000 */
.L_x_4:


//--------------------- .nv.shared._Z25tall_skinny_matmul_kernelPKfS0_Pfii --------------------------
	.section	.nv.shared._Z25tall_skinny_matmul_kernelPKfS0_Pfii,"aw",@nobits
	.sectionflags	@""
	.align	4
.nv.shared._Z25tall_skinny_matmul_kernelPKfS0_Pfii:
	.zero		3072


//--------------------- .nv.shared.reserved.0     --------------------------
	.section	.nv.shared.reserved.0,"aw",@nobits
	.weak		__nv_reservedSMEM_offset_0_alias
	.size		__nv_reservedSMEM_offset_0_alias, 0, 64
	.other		__nv_reservedSMEM_offset_0_alias,@"STO_CUDA_RESERVED_SHARED STV_DEFAULT"
__nv_reservedSMEM_offset_0_alias:
	.zero		0
	.zero		64


//--------------------- .nv.constant0._Z25tall_skinny_matmul_kernelPKfS0_Pfii --------------------------
	.section	.nv.constant0._Z25tall_skinny_matmul_kernelPKfS0_Pfii,"a",@progbits
	.sectionflags	@""
	.align	4
.nv.constant0._Z25tall_skinny_matmul_kernelPKfS0_Pfii:
	.zero		928


//--------------------- SYMBOLS --------------------------

	.type		.nv.reservedSmem.offset0,@object
	.size		.nv.reservedSmem.offset0,0x4
	.type		.nv.reservedSmem.cap,@object
	.size		.nv.reservedSmem.cap,0x4
